//
// Generated by NVIDIA NVVM Compiler
//
// Compiler Build ID: CL-36424714
// Cuda compilation tools, release 13.0, V13.0.88
// Based on NVVM 20.0.0
//

.version 9.0
.target sm_100
.address_size 64

	// .globl	_Z15MatrixMulKernelPfS_S_i

.visible .entry _Z15MatrixMulKernelPfS_S_i(
	.param .u64 .ptr .align 1 _Z15MatrixMulKernelPfS_S_i_param_0,
	.param .u64 .ptr .align 1 _Z15MatrixMulKernelPfS_S_i_param_1,
	.param .u64 .ptr .align 1 _Z15MatrixMulKernelPfS_S_i_param_2,
	.param .u32 _Z15MatrixMulKernelPfS_S_i_param_3
)
{
	.reg .pred 	%p<11>;
	.reg .b32 	%r<40>;
	.reg .b32 	%f<68>;
	.reg .b64 	%rd<67>;

	ld.param.u64 	%rd14, [_Z15MatrixMulKernelPfS_S_i_param_0];
	ld.param.u64 	%rd15, [_Z15MatrixMulKernelPfS_S_i_param_1];
	ld.param.u32 	%r17, [_Z15MatrixMulKernelPfS_S_i_param_3];
	cvta.to.global.u64 	%rd1, %rd15;
	cvta.to.global.u64 	%rd2, %rd14;
	mov.u32 	%r18, %ctaid.x;
	shl.b32 	%r19, %r18, 5;
	mov.u32 	%r20, %tid.x;
	add.s32 	%r1, %r19, %r20;
	mov.u32 	%r21, %ctaid.y;
	shl.b32 	%r22, %r21, 5;
	mov.u32 	%r23, %tid.y;
	add.s32 	%r2, %r22, %r23;
	max.s32 	%r24, %r2, %r1;
	setp.gt.s32 	%p1, %r24, %r17;
	@%p1 bra 	$L__BB0_14;
	setp.eq.s32 	%p2, %r17, 0;
	mov.f32 	%f67, 0f00000000;
	@%p2 bra 	$L__BB0_13;
	mul.lo.s32 	%r3, %r17, %r2;
	and.b32  	%r4, %r17, 7;
	setp.lt.u32 	%p3, %r17, 8;
	mov.f32 	%f67, 0f00000000;
	mov.b32 	%r38, 0;
	@%p3 bra 	$L__BB0_5;
	and.b32  	%r38, %r17, 2147483640;
	neg.s32 	%r36, %r38;
	mul.wide.s32 	%rd16, %r17, 4;
	add.s64 	%rd3, %rd1, %rd16;
	mul.wide.s32 	%rd17, %r17, 8;
	add.s64 	%rd4, %rd1, %rd17;
	mul.wide.s32 	%rd18, %r17, 12;
	add.s64 	%rd5, %rd1, %rd18;
	mul.wide.s32 	%rd19, %r17, 16;
	add.s64 	%rd6, %rd1, %rd19;
	mul.wide.s32 	%rd20, %r17, 20;
	add.s64 	%rd7, %rd1, %rd20;
	mul.wide.s32 	%rd21, %r17, 24;
	add.s64 	%rd8, %rd1, %rd21;
	mul.wide.s32 	%rd22, %r17, 28;
	add.s64 	%rd9, %rd1, %rd22;
	mul.wide.u32 	%rd23, %r3, 4;
	add.s64 	%rd24, %rd23, %rd2;
	add.s64 	%rd66, %rd24, 16;
	mov.f32 	%f67, 0f00000000;
	mov.u32 	%r35, %r1;
$L__BB0_4:
	.pragma "nounroll";
	mul.wide.s32 	%rd25, %r35, 4;
	add.s64 	%rd26, %rd3, %rd25;
	add.s64 	%rd27, %rd4, %rd25;
	add.s64 	%rd28, %rd5, %rd25;
	add.s64 	%rd29, %rd6, %rd25;
	add.s64 	%rd30, %rd7, %rd25;
	add.s64 	%rd31, %rd8, %rd25;
	add.s64 	%rd32, %rd9, %rd25;
	add.s64 	%rd33, %rd1, %rd25;
	ld.global.f32 	%f17, [%rd66+-16];
	ld.global.f32 	%f18, [%rd33];
	fma.rn.f32 	%f19, %f17, %f18, %f67;
	ld.global.f32 	%f20, [%rd66+-12];
	ld.global.f32 	%f21, [%rd26];
	fma.rn.f32 	%f22, %f20, %f21, %f19;
	ld.global.f32 	%f23, [%rd66+-8];
	ld.global.f32 	%f24, [%rd27];
	fma.rn.f32 	%f25, %f23, %f24, %f22;
	ld.global.f32 	%f26, [%rd66+-4];
	ld.global.f32 	%f27, [%rd28];
	fma.rn.f32 	%f28, %f26, %f27, %f25;
	ld.global.f32 	%f29, [%rd66];
	ld.global.f32 	%f30, [%rd29];
	fma.rn.f32 	%f31, %f29, %f30, %f28;
	ld.global.f32 	%f32, [%rd66+4];
	ld.global.f32 	%f33, [%rd30];
	fma.rn.f32 	%f34, %f32, %f33, %f31;
	ld.global.f32 	%f35, [%rd66+8];
	ld.global.f32 	%f36, [%rd31];
	fma.rn.f32 	%f37, %f35, %f36, %f34;
	ld.global.f32 	%f38, [%rd66+12];
	ld.global.f32 	%f39, [%rd32];
	fma.rn.f32 	%f67, %f38, %f39, %f37;
	add.s32 	%r36, %r36, 8;
	shl.b32 	%r26, %r17, 3;
	add.s32 	%r35, %r35, %r26;
	add.s64 	%rd66, %rd66, 32;
	setp.ne.s32 	%p4, %r36, 0;
	@%p4 bra 	$L__BB0_4;
$L__BB0_5:
	setp.eq.s32 	%p5, %r4, 0;
	@%p5 bra 	$L__BB0_13;
	and.b32  	%r12, %r17, 3;
	setp.lt.u32 	%p6, %r4, 4;
	@%p6 bra 	$L__BB0_8;
	add.s32 	%r27, %r38, %r3;
	mul.wide.u32 	%rd34, %r27, 4;
	add.s64 	%rd35, %rd2, %rd34;
	ld.global.f32 	%f41, [%rd35];
	mad.lo.s32 	%r28, %r38, %r17, %r1;
	mul.wide.s32 	%rd36, %r28, 4;
	add.s64 	%rd37, %rd1, %rd36;
	ld.global.f32 	%f42, [%rd37];
	fma.rn.f32 	%f43, %f41, %f42, %f67;
	cvt.u64.u32 	%rd38, %r3;
	cvt.u64.u32 	%rd39, %r38;
	add.s64 	%rd40, %rd39, %rd38;
	shl.b64 	%rd41, %rd40, 2;
	add.s64 	%rd42, %rd2, %rd41;
	ld.global.f32 	%f44, [%rd42+4];
	mul.wide.s32 	%rd43, %r17, 4;
	add.s64 	%rd44, %rd37, %rd43;
	ld.global.f32 	%f45, [%rd44];
	fma.rn.f32 	%f46, %f44, %f45, %f43;
	ld.global.f32 	%f47, [%rd42+8];
	add.s64 	%rd45, %rd44, %rd43;
	ld.global.f32 	%f48, [%rd45];
	fma.rn.f32 	%f49, %f47, %f48, %f46;
	ld.global.f32 	%f50, [%rd42+12];
	add.s64 	%rd46, %rd45, %rd43;
	ld.global.f32 	%f51, [%rd46];
	fma.rn.f32 	%f67, %f50, %f51, %f49;
	add.s32 	%r38, %r38, 4;
$L__BB0_8:
	setp.eq.s32 	%p7, %r12, 0;
	@%p7 bra 	$L__BB0_13;
	setp.eq.s32 	%p8, %r12, 1;
	@%p8 bra 	$L__BB0_11;
	add.s32 	%r29, %r38, %r3;
	mul.wide.u32 	%rd47, %r29, 4;
	add.s64 	%rd48, %rd2, %rd47;
	ld.global.f32 	%f53, [%rd48];
	mad.lo.s32 	%r30, %r38, %r17, %r1;
	mul.wide.s32 	%rd49, %r30, 4;
	add.s64 	%rd50, %rd1, %rd49;
	ld.global.f32 	%f54, [%rd50];
	fma.rn.f32 	%f55, %f53, %f54, %f67;
	cvt.u64.u32 	%rd51, %r3;
	cvt.u64.u32 	%rd52, %r38;
	add.s64 	%rd53, %rd52, %rd51;
	shl.b64 	%rd54, %rd53, 2;
	add.s64 	%rd55, %rd2, %rd54;
	ld.global.f32 	%f56, [%rd55+4];
	mul.wide.s32 	%rd56, %r17, 4;
	add.s64 	%rd57, %rd50, %rd56;
	ld.global.f32 	%f57, [%rd57];
	fma.rn.f32 	%f67, %f56, %f57, %f55;
	add.s32 	%r38, %r38, 2;
$L__BB0_11:
	and.b32  	%r31, %r17, 1;
	setp.eq.b32 	%p9, %r31, 1;
	not.pred 	%p10, %p9;
	@%p10 bra 	$L__BB0_13;
	add.s32 	%r32, %r38, %r3;
	mul.wide.u32 	%rd58, %r32, 4;
	add.s64 	%rd59, %rd2, %rd58;
	ld.global.f32 	%f58, [%rd59];
	mad.lo.s32 	%r33, %r38, %r17, %r1;
	mul.wide.s32 	%rd60, %r33, 4;
	add.s64 	%rd61, %rd1, %rd60;
	ld.global.f32 	%f59, [%rd61];
	fma.rn.f32 	%f67, %f58, %f59, %f67;
$L__BB0_13:
	ld.param.u64 	%rd65, [_Z15MatrixMulKernelPfS_S_i_param_2];
	mad.lo.s32 	%r34, %r17, %r2, %r1;
	cvta.to.global.u64 	%rd62, %rd65;
	mul.wide.s32 	%rd63, %r34, 4;
	add.s64 	%rd64, %rd62, %rd63;
	st.global.f32 	[%rd64], %f67;
$L__BB0_14:
	ret;

}


// ===== COMPILED SASS (sm_100) =====

	.target	sm_100

	.elftype	@"ET_EXEC"


//--------------------- .note.nv.tkinfo           --------------------------
	.section	.note.nv.tkinfo,"",@"SHT_NOTE"
	.sectionflags	@"SHF_NOTE_NV_TKINFO"
	.tkinfo
        /*0018*/ 	.word	0x00000002
        /*0030*/ 	.string	""
        /*0030*/ 	.string	"ptxas"
        /*0030*/ 	.string	"Cuda compilation tools, release 13.0, V13.0.88"
        /*0030*/ 	.string	"Build cuda_13.0.r13.0/compiler.36424714_0"
        /*0030*/ 	.string	"-arch sm_100 -m 64 "



//--------------------- .note.nv.cuinfo           --------------------------
	.section	.note.nv.cuinfo,"",@"SHT_NOTE"
	.sectionflags	@"SHF_NOTE_NV_CUINFO"
        /*0018*/ 	.short	0x0002
        /*001a*/ 	.short	0x0064
        /*001c*/ 	.short	0x0082
	.zero		2


//--------------------- .nv.info                  --------------------------
	.section	.nv.info,"",@"SHT_CUDA_INFO"
	.align	4


	//----- nvinfo : EIATTR_REGCOUNT
	.align		4
        /*0000*/ 	.byte	0x04, 0x2f
        /*0002*/ 	.short	(.L_1 - .L_0)
	.align		4
.L_0:
        /*0004*/ 	.word	index@(_Z15MatrixMulKernelPfS_S_i)
        /*0008*/ 	.word	0x0000001e


	//----- nvinfo : EIATTR_FRAME_SIZE
	.align		4
.L_1:
        /*000c*/ 	.byte	0x04, 0x11
        /*000e*/ 	.short	(.L_3 - .L_2)
	.align		4
.L_2:
        /*0010*/ 	.word	index@(_Z15MatrixMulKernelPfS_S_i)
        /*0014*/ 	.word	0x00000000


	//----- nvinfo : EIATTR_MIN_STACK_SIZE
	.align		4
.L_3:
        /*0018*/ 	.byte	0x04, 0x12
        /*001a*/ 	.short	(.L_5 - .L_4)
	.align		4
.L_4:
        /*001c*/ 	.word	index@(_Z15MatrixMulKernelPfS_S_i)
        /*0020*/ 	.word	0x00000000
.L_5:


//--------------------- .nv.compat                --------------------------
	.section	.nv.compat,"",@"SHT_CUDA_COMPAT_INFO"
	.align	4
        /*0000*/ 	.byte	0x02, 0x09, 0x00, 0x00, 0x02, 0x02, 0x01, 0x00, 0x02, 0x05, 0x05, 0x00, 0x03, 0x07, 0x01, 0x01
        /*0010*/ 	.byte	0x02, 0x03, 0x00, 0x00, 0x02, 0x06, 0x01, 0x00, 0x04, 0x0b, 0x08, 0x00, 0x09, 0x00, 0x00, 0x00
        /*0020*/ 	.byte	0x00, 0x00, 0x00, 0x00


//--------------------- .nv.info._Z15MatrixMulKernelPfS_S_i --------------------------
	.section	.nv.info._Z15MatrixMulKernelPfS_S_i,"",@"SHT_CUDA_INFO"
	.sectionflags	@""
	.align	4


	//----- nvinfo : EIATTR_CUDA_API_VERSION
	.align		4
        /*0000*/ 	.byte	0x04, 0x37
        /*0002*/ 	.short	(.L_7 - .L_6)
.L_6:
        /*0004*/ 	.word	0x00000082


	//----- nvinfo : EIATTR_KPARAM_INFO
	.align		4
.L_7:
        /*0008*/ 	.byte	0x04, 0x17
        /*000a*/ 	.short	(.L_9 - .L_8)
.L_8:
        /*000c*/ 	.word	0x00000000
        /*0010*/ 	.short	0x0003
        /*0012*/ 	.short	0x0018
        /*0014*/ 	.byte	0x00, 0xf0, 0x11, 0x00


	//----- nvinfo : EIATTR_KPARAM_INFO
	.align		4
.L_9:
        /*0018*/ 	.byte	0x04, 0x17
        /*001a*/ 	.short	(.L_11 - .L_10)
.L_10:
        /*001c*/ 	.word	0x00000000
        /*0020*/ 	.short	0x0002
        /*0022*/ 	.short	0x0010
        /*0024*/ 	.byte	0x00, 0xf5, 0x21, 0x00


	//----- nvinfo : EIATTR_KPARAM_INFO
	.align		4
.L_11:
        /*0028*/ 	.byte	0x04, 0x17
        /*002a*/ 	.short	(.L_13 - .L_12)
.L_12:
        /*002c*/ 	.word	0x00000000
        /*0030*/ 	.short	0x0001
        /*0032*/ 	.short	0x0008
        /*0034*/ 	.byte	0x00, 0xf5, 0x21, 0x00


	//----- nvinfo : EIATTR_KPARAM_INFO
	.align		4
.L_13:
        /*0038*/ 	.byte	0x04, 0x17
        /*003a*/ 	.short	(.L_15 - .L_14)
.L_14:
        /*003c*/ 	.word	0x00000000
        /*0040*/ 	.short	0x0000
        /*0042*/ 	.short	0x0000
        /*0044*/ 	.byte	0x00, 0xf5, 0x21, 0x00


	//----- nvinfo : EIATTR_SPARSE_MMA_MASK
	.align		4
.L_15:
        /*0048*/ 	.byte	0x03, 0x50
        /*004a*/ 	.short	0x0000


	//----- nvinfo : EIATTR_MAXREG_COUNT
	.align		4
        /*004c*/ 	.byte	0x03, 0x1b
        /*004e*/ 	.short	0x00ff


	//----- nvinfo : EIATTR_MERCURY_ISA_VERSION
	.align		4
        /*0050*/ 	.byte	0x03, 0x5f
        /*0052*/ 	.short	0x0101


	//----- nvinfo : EIATTR_VRC_CTA_INIT_COUNT
	.align		4
        /*0054*/ 	.byte	0x02, 0x4a
	.zero		1
	.zero		1


	//----- nvinfo : EIATTR_EXIT_INSTR_OFFSETS
	.align		4
        /*0058*/ 	.byte	0x04, 0x1c
        /*005a*/ 	.short	(.L_17 - .L_16)


	//   ....[0]....
.L_16:
        /*005c*/ 	.word	0x000000a0


	//   ....[1]....
        /*0060*/ 	.word	0x00000ac0


	//----- nvinfo : EIATTR_CBANK_PARAM_SIZE
	.align		4
.L_17:
        /*0064*/ 	.byte	0x03, 0x19
        /*0066*/ 	.short	0x001c


	//----- nvinfo : EIATTR_PARAM_CBANK
	.align		4
        /*0068*/ 	.byte	0x04, 0x0a
        /*006a*/ 	.short	(.L_19 - .L_18)
	.align		4
.L_18:
        /*006c*/ 	.word	index@(.nv.constant0._Z15MatrixMulKernelPfS_S_i)
        /*0070*/ 	.short	0x0380
        /*0072*/ 	.short	0x001c


	//----- nvinfo : EIATTR_SW_WAR
	.align		4
.L_19:
        /*0074*/ 	.byte	0x04, 0x36
        /*0076*/ 	.short	(.L_21 - .L_20)
.L_20:
        /*0078*/ 	.word	0x00000008
.L_21:


//--------------------- .nv.callgraph             --------------------------
	.section	.nv.callgraph,"",@"SHT_CUDA_CALLGRAPH"
	.align	4
	.sectionentsize	8
	.align		4
        /*0000*/ 	.word	0x00000000
	.align		4
        /*0004*/ 	.word	0xffffffff
	.align		4
        /*0008*/ 	.word	0x00000000
	.align		4
        /*000c*/ 	.word	0xfffffffe
	.align		4
        /*0010*/ 	.word	0x00000000
	.align		4
        /*0014*/ 	.word	0xfffffffd
	.align		4
        /*0018*/ 	.word	0x00000000
	.align		4
        /*001c*/ 	.word	0xfffffffc


//--------------------- .text._Z15MatrixMulKernelPfS_S_i --------------------------
	.section	.text._Z15MatrixMulKernelPfS_S_i,"ax",@progbits
	.align	128
        .global         _Z15MatrixMulKernelPfS_S_i
        .type           _Z15MatrixMulKernelPfS_S_i,@function
        .size           _Z15MatrixMulKernelPfS_S_i,(.L_x_5 - _Z15MatrixMulKernelPfS_S_i)
        .other          _Z15MatrixMulKernelPfS_S_i,@"STO_CUDA_ENTRY STV_DEFAULT"
_Z15MatrixMulKernelPfS_S_i:
.text._Z15MatrixMulKernelPfS_S_i:
[----:B------:R-:W-:Y:S01]  /*0000*/  LDC R1, c[0x0][0x37c] ;  /* 0x0000df00ff017b82 */ /* 0x000fe20000000800 */
[----:B------:R-:W0:Y:S01]  /*0010*/  S2R R0, SR_CTAID.X ;  /* 0x0000000000007919 */ /* 0x000e220000002500 */
[----:B------:R-:W1:Y:S01]  /*0020*/  LDCU UR18, c[0x0][0x398] ;  /* 0x00007300ff1277ac */ /* 0x000e620008000800 */
[----:B------:R-:W0:Y:S01]  /*0030*/  S2R R3, SR_TID.X ;  /* 0x0000000000037919 */ /* 0x000e220000002100 */
[----:B------:R-:W2:Y:S01]  /*0040*/  S2R R13, SR_CTAID.Y ;  /* 0x00000000000d7919 */ /* 0x000ea20000002600 */
[----:B------:R-:W2:Y:S01]  /*0050*/  S2R R2, SR_TID.Y ;  /* 0x0000000000027919 */ /* 0x000ea20000002200 */
[----:B0-----:R-:W-:Y:S02]  /*0060*/  LEA R0, R0, R3, 0x5 ;  /* 0x0000000300007211 */ /* 0x001fe400078e28ff */
[----:B--2---:R-:W-:-:S04]  /*0070*/  LEA R13, R13, R2, 0x5 ;  /* 0x000000020d0d7211 */ /* 0x004fc800078e28ff */
[----:B------:R-:W-:-:S04]  /*0080*/  VIMNMX R2, PT, PT, R0, R13, !PT ;  /* 0x0000000d00027248 */ /* 0x000fc80007fe0100 */
[----:B-1----:R-:W-:-:S13]  /*0090*/  ISETP.GT.AND P0, PT, R2, UR18, PT ;  /* 0x0000001202007c0c */ /* 0x002fda000bf04270 */
[----:B------:R-:W-:Y:S05]  /*00a0*/  @P0 EXIT ;  /* 0x000000000000094d */ /* 0x000fea0003800000 */
[----:B------:R-:W-:Y:S01]  /*00b0*/  UISETP.NE.AND UP0, UPT, UR18, URZ, UPT ;  /* 0x000000ff1200728c */ /* 0x000fe2000bf05270 */
[----:B------:R-:W-:Y:S01]  /*00c0*/  HFMA2 R12, -RZ, RZ, 0, 0 ;  /* 0x00000000ff0c7431 */ /* 0x000fe200000001ff */
[----:B------:R-:W0:Y:S07]  /*00d0*/  LDCU.64 UR16, c[0x0][0x358] ;  /* 0x00006b00ff1077ac */ /* 0x000e2e0008000a00 */
[----:B------:R-:W-:Y:S05]  /*00e0*/  BRA.U !UP0, `(.L_x_0) ;  /* 0x0000000908647547 */ /* 0x000fea000b800000 */
[----:B------:R-:W-:Y:S02]  /*00f0*/  UISETP.GE.U32.AND UP1, UPT, UR18, 0x8, UPT ;  /* 0x000000081200788c */ /* 0x000fe4000bf26070 */
[----:B------:R-:W-:Y:S01]  /*0100*/  IMAD R5, R13, UR18, RZ ;  /* 0x000000120d057c24 */ /* 0x000fe2000f8e02ff */
[----:B------:R-:W-:Y:S01]  /*0110*/  ULOP3.LUT UR19, UR18, 0x7, URZ, 0xc0, !UPT ;  /* 0x0000000712137892 */ /* 0x000fe2000f8ec0ff */
[----:B------:R-:W-:Y:S01]  /*0120*/  MOV R12, RZ ;  /* 0x000000ff000c7202 */ /* 0x000fe20000000f00 */
[----:B------:R-:W-:Y:S02]  /*0130*/  UMOV UR4, URZ ;  /* 0x000000ff00047c82 */ /* 0x000fe40008000000 */
[----:B------:R-:W-:Y:S02]  /*0140*/  UISETP.NE.AND UP0, UPT, UR19, URZ, UPT ;  /* 0x000000ff1300728c */ /* 0x000fe4000bf05270 */
[----:B------:R-:W-:Y:S09]  /*0150*/  BRA.U !UP1, `(.L_x_1) ;  /* 0x0000000509087547 */ /* 0x000ff2000b800000 */
[----:B------:R-:W1:Y:S01]  /*0160*/  LDCU.128 UR20, c[0x0][0x380] ;  /* 0x00007000ff1477ac */ /* 0x000e620008000c00 */
[----:B------:R-:W-:Y:S02]  /*0170*/  MOV R12, RZ ;  /* 0x000000ff000c7202 */ /* 0x000fe40000000f00 */
[----:B------:R-:W-:Y:S01]  /*0180*/  MOV R14, R0 ;  /* 0x00000000000e7202 */ /* 0x000fe20000000f00 */
[----:B------:R-:W-:-:S04]  /*0190*/  ULOP3.LUT UR4, UR18, 0x7ffffff8, URZ, 0xc0, !UPT ;  /* 0x7ffffff812047892 */ /* 0x000fc8000f8ec0ff */
[----:B------:R-:W-:Y:S01]  /*01a0*/  UIADD3 UR5, UPT, UPT, -UR4, URZ, URZ ;  /* 0x000000ff04057290 */ /* 0x000fe2000fffe1ff */
[----:B-1----:R-:W-:Y:S01]  /*01b0*/  MOV R2, UR20 ;  /* 0x0000001400027c02 */ /* 0x002fe20008000f00 */
[----:B------:R-:W-:Y:S01]  /*01c0*/  UIMAD.WIDE UR6, UR18, 0xc, UR22 ;  /* 0x0000000c120678a5 */ /* 0x000fe2000f8e0216 */
[----:B------:R-:W-:Y:S01]  /*01d0*/  MOV R3, UR21 ;  /* 0x0000001500037c02 */ /* 0x000fe20008000f00 */
[----:B------:R-:W-:Y:S02]  /*01e0*/  UIMAD.WIDE UR8, UR18, 0x10, UR22 ;  /* 0x00000010120878a5 */ /* 0x000fe4000f8e0216 */
[----:B------:R-:W-:Y:S01]  /*01f0*/  UIMAD.WIDE UR10, UR18, 0x14, UR22 ;  /* 0x00000014120a78a5 */ /* 0x000fe2000f8e0216 */
[----:B------:R-:W-:Y:S01]  /*0200*/  IMAD.WIDE.U32 R2, R5, 0x4, R2 ;  /* 0x0000000405027825 */ /* 0x000fe200078e0002 */
[----:B------:R-:W-:Y:S02]  /*0210*/  UIMAD.WIDE UR12, UR18, 0x18, UR22 ;  /* 0x00000018120c78a5 */ /* 0x000fe4000f8e0216 */
[----:B------:R-:W-:Y:S01]  /*0220*/  UIMAD.WIDE UR14, UR18, 0x1c, UR22 ;  /* 0x0000001c120e78a5 */ /* 0x000fe2000f8e0216 */
[----:B------:R-:W-:-:S05]  /*0230*/  IADD3 R2, P0, PT, R2, 0x10, RZ ;  /* 0x0000001002027810 */ /* 0x000fca0007f1e0ff */
[----:B------:R-:W-:-:S08]  /*0240*/  IMAD.X R3, RZ, RZ, R3, P0 ;  /* 0x000000ffff037224 */ /* 0x000fd000000e0603 */
.L_x_2:
[----:B------:R-:W-:Y:S01]  /*0250*/  HFMA2 R23, -RZ, RZ, 0, 2.384185791015625e-07 ;  /* 0x00000004ff177431 */ /* 0x000fe200000001ff */
[----:B------:R-:W-:Y:S01]  /*0260*/  UIMAD.WIDE UR24, UR18, 0x4, UR22 ;  /* 0x00000004121878a5 */ /* 0x000fe2000f8e0216 */
[----:B0-----:R-:W2:Y:S01]  /*0270*/  LDG.E R21, desc[UR16][R2.64+-0x10] ;  /* 0xfffff01002157981 */ /* 0x001ea2000c1e1900 */
[----:B------:R-:W-:Y:S01]  /*0280*/  UIMAD.WIDE UR20, UR18, 0x8, UR22 ;  /* 0x00000008121478a5 */ /* 0x000fe2000f8e0216 */
[----:B------:R-:W-:Y:S01]  /*0290*/  HFMA2 R5, -RZ, RZ, 0, 2.384185791015625e-07 ;  /* 0x00000004ff057431 */ /* 0x000fe200000001ff */
[----:B------:R-:W-:Y:S01]  /*02a0*/  MOV R11, 0x4 ;  /* 0x00000004000b7802 */ /* 0x000fe20000000f00 */
[----:B------:R-:W3:Y:S01]  /*02b0*/  LDG.E R19, desc[UR16][R2.64+-0xc] ;  /* 0xfffff41002137981 */ /* 0x000ee2000c1e1900 */
[----:B------:R-:W-:Y:S02]  /*02c0*/  MOV R8, UR24 ;  /* 0x0000001800087c02 */ /* 0x000fe40008000f00 */
[----:B------:R-:W-:Y:S01]  /*02d0*/  MOV R9, UR25 ;  /* 0x0000001900097c02 */ /* 0x000fe20008000f00 */
[----:B------:R-:W-:Y:S01]  /*02e0*/  IMAD.WIDE R22, R14, R23, UR22 ;  /* 0x000000160e167e25 */ /* 0x000fe2000f8e0217 */
[----:B------:R-:W-:Y:S01]  /*02f0*/  MOV R25, UR21 ;  /* 0x0000001500197c02 */ /* 0x000fe20008000f00 */
[----:B------:R-:W4:Y:S02]  /*0300*/  LDG.E R17, desc[UR16][R2.64+-0x8] ;  /* 0xfffff81002117981 */ /* 0x000f24000c1e1900 */
[----:B------:R-:W-:-:S02]  /*0310*/  IMAD.U32 R24, RZ, RZ, UR20 ;  /* 0x00000014ff187e24 */ /* 0x000fc4000f8e00ff */
[C---:B------:R-:W-:Y:S01]  /*0320*/  IMAD.WIDE R8, R14.reuse, 0x4, R8 ;  /* 0x000000040e087825 */ /* 0x040fe200078e0208 */
[----:B------:R-:W2:Y:S03]  /*0330*/  LDG.E R22, desc[UR16][R22.64] ;  /* 0x0000001016167981 */ /* 0x000ea6000c1e1900 */
[C---:B------:R-:W-:Y:S01]  /*0340*/  IMAD.WIDE R24, R14.reuse, 0x4, R24 ;  /* 0x000000040e187825 */ /* 0x040fe200078e0218 */
[----:B------:R0:W3:Y:S01]  /*0350*/  LDG.E R20, desc[UR16][R8.64] ;  /* 0x0000001008147981 */ /* 0x0000e2000c1e1900 */
[----:B------:R-:W-:Y:S02]  /*0360*/  MOV R7, 0x4 ;  /* 0x0000000400077802 */ /* 0x000fe40000000f00 */
[C---:B------:R-:W-:Y:S01]  /*0370*/  IMAD.WIDE R10, R14.reuse, R11, UR6 ;  /* 0x000000060e0a7e25 */ /* 0x040fe2000f8e020b */
[----:B------:R-:W4:Y:S03]  /*0380*/  LDG.E R18, desc[UR16][R24.64] ;  /* 0x0000001018127981 */ /* 0x000f26000c1e1900 */
[C---:B------:R-:W-:Y:S01]  /*0390*/  IMAD.WIDE R4, R14.reuse, R5, UR8 ;  /* 0x000000080e047e25 */ /* 0x040fe2000f8e0205 */
[----:B------:R1:W5:Y:S03]  /*03a0*/  LDG.E R16, desc[UR16][R10.64] ;  /* 0x000000100a107981 */ /* 0x000366000c1e1900 */
[----:B0-----:R-:W-:Y:S01]  /*03b0*/  HFMA2 R9, -RZ, RZ, 0, 2.384185791015625e-07 ;  /* 0x00000004ff097431 */ /* 0x001fe200000001ff */
[----:B------:R-:W5:Y:S01]  /*03c0*/  LDG.E R15, desc[UR16][R2.64+-0x4] ;  /* 0xfffffc10020f7981 */ /* 0x000f62000c1e1900 */
[----:B------:R-:W-:-:S03]  /*03d0*/  IMAD.WIDE R6, R14, R7, UR10 ;  /* 0x0000000a0e067e25 */ /* 0x000fc6000f8e0207 */
[----:B------:R0:W5:Y:S01]  /*03e0*/  LDG.E R4, desc[UR16][R4.64] ;  /* 0x0000001004047981 */ /* 0x000162000c1e1900 */
[----:B------:R-:W-:-:S03]  /*03f0*/  IMAD.MOV.U32 R27, RZ, RZ, 0x4 ;  /* 0x00000004ff1b7424 */ /* 0x000fc600078e00ff */
[----:B------:R-:W5:Y:S01]  /*0400*/  LDG.E R23, desc[UR16][R2.64] ;  /* 0x0000001002177981 */ /* 0x000f62000c1e1900 */
[----:B------:R-:W-:-:S03]  /*0410*/  IMAD.WIDE R8, R14, R9, UR12 ;  /* 0x0000000c0e087e25 */ /* 0x000fc6000f8e0209 */
[----:B------:R-:W5:Y:S01]  /*0420*/  LDG.E R7, desc[UR16][R6.64] ;  /* 0x0000001006077981 */ /* 0x000f62000c1e1900 */
[----:B-1----:R-:W-:-:S03]  /*0430*/  IMAD.WIDE R10, R14, R27, UR14 ;  /* 0x0000000e0e0a7e25 */ /* 0x002fc6000f8e021b */
[----:B------:R-:W5:Y:S04]  /*0440*/  LDG.E R24, desc[UR16][R2.64+0x4] ;  /* 0x0000041002187981 */ /* 0x000f68000c1e1900 */
[----:B------:R-:W5:Y:S04]  /*0450*/  LDG.E R8, desc[UR16][R8.64] ;  /* 0x0000001008087981 */ /* 0x000f68000c1e1900 */
[----:B------:R-:W5:Y:S04]  /*0460*/  LDG.E R25, desc[UR16][R2.64+0x8] ;  /* 0x0000081002197981 */ /* 0x000f68000c1e1900 */
[----:B------:R-:W5:Y:S04]  /*0470*/  LDG.E R10, desc[UR16][R10.64] ;  /* 0x000000100a0a7981 */ /* 0x000f68000c1e1900 */
[----:B------:R1:W5:Y:S01]  /*0480*/  LDG.E R27, desc[UR16][R2.64+0xc] ;  /* 0x00000c10021b7981 */ /* 0x000362000c1e1900 */
[----:B------:R-:W-:-:S04]  /*0490*/  UIADD3 UR5, UPT, UPT, UR5, 0x8, URZ ;  /* 0x0000000805057890 */ /* 0x000fc8000fffe0ff */
[----:B------:R-:W-:Y:S01]  /*04a0*/  UISETP.NE.AND UP1, UPT, UR5, URZ, UPT ;  /* 0x000000ff0500728c */ /* 0x000fe2000bf25270 */
[----:B0-----:R-:W-:Y:S02]  /*04b0*/  MOV R5, UR18 ;  /* 0x0000001200057c02 */ /* 0x001fe40008000f00 */
[----:B-1----:R-:W-:Y:S02]  /*04c0*/  IADD3 R2, P0, PT, R2, 0x20, RZ ;  /* 0x0000002002027810 */ /* 0x002fe40007f1e0ff */
[----:B------:R-:W-:Y:S02]  /*04d0*/  LEA R14, R5, R14, 0x3 ;  /* 0x0000000e050e7211 */ /* 0x000fe400078e18ff */
[----:B------:R-:W-:Y:S01]  /*04e0*/  IADD3.X R3, PT, PT, RZ, R3, RZ, P0, !PT ;  /* 0x00000003ff037210 */ /* 0x000fe200007fe4ff */
[----:B--2---:R-:W-:-:S04]  /*04f0*/  FFMA R22, R21, R22, R12 ;  /* 0x0000001615167223 */ /* 0x004fc8000000000c */
[----:B---3--:R-:W-:-:S04]  /*0500*/  FFMA R20, R19, R20, R22 ;  /* 0x0000001413147223 */ /* 0x008fc80000000016 */
[----:B----4-:R-:W-:-:S04]  /*0510*/  FFMA R18, R17, R18, R20 ;  /* 0x0000001211127223 */ /* 0x010fc80000000014 */
[----:B-----5:R-:W-:-:S04]  /*0520*/  FFMA R16, R15, R16, R18 ;  /* 0x000000100f107223 */ /* 0x020fc80000000012 */
[----:B------:R-:W-:-:S04]  /*0530*/  FFMA R23, R23, R4, R16 ;  /* 0x0000000417177223 */ /* 0x000fc80000000010 */
[----:B------:R-:W-:-:S04]  /*0540*/  FFMA R24, R24, R7, R23 ;  /* 0x0000000718187223 */ /* 0x000fc80000000017 */
[----:B------:R-:W-:-:S04]  /*0550*/  FFMA R8, R25, R8, R24 ;  /* 0x0000000819087223 */ /* 0x000fc80000000018 */
[----:B------:R-:W-:Y:S01]  /*0560*/  FFMA R12, R27, R10, R8 ;  /* 0x0000000a1b0c7223 */ /* 0x000fe20000000008 */
[----:B------:R-:W-:Y:S06]  /*0570*/  BRA.U UP1, `(.L_x_2) ;  /* 0xfffffffd01347547 */ /* 0x000fec000b83ffff */
.L_x_1:
[----:B------:R-:W-:Y:S05]  /*0580*/  BRA.U !UP0, `(.L_x_0) ;  /* 0x00000005083c7547 */ /* 0x000fea000b800000 */
[----:B------:R-:W-:Y:S01]  /*0590*/  UISETP.GE.U32.AND UP0, UPT, UR19, 0x4, UPT ;  /* 0x000000041300788c */ /* 0x000fe2000bf06070 */
[----:B------:R-:W-:Y:S01]  /*05a0*/  IMAD R2, R13, UR18, RZ ;  /* 0x000000120d027c24 */ /* 0x000fe2000f8e02ff */
[----:B------:R-:W-:-:S04]  /*05b0*/  ULOP3.LUT UR5, UR18, 0x3, URZ, 0xc0, !UPT ;  /* 0x0000000312057892 */ /* 0x000fc8000f8ec0ff */
[----:B------:R-:W-:-:S03]  /*05c0*/  UISETP.NE.AND UP1, UPT, UR5, URZ, UPT ;  /* 0x000000ff0500728c */ /* 0x000fc6000bf25270 */
[----:B------:R-:W-:Y:S08]  /*05d0*/  BRA.U !UP0, `(.L_x_3) ;  /* 0x00000001087c7547 */ /* 0x000ff0000b800000 */
[----:B------:R-:W1:Y:S01]  /*05e0*/  LDC.64 R6, c[0x0][0x388] ;  /* 0x0000e200ff067b82 */ /* 0x000e620000000a00 */
[----:B------:R-:W2:Y:S01]  /*05f0*/  LDCU.64 UR6, c[0x0][0x380] ;  /* 0x00007000ff0677ac */ /* 0x000ea20008000a00 */
[----:B------:R-:W-:Y:S01]  /*0600*/  MOV R5, UR4 ;  /* 0x0000000400057c02 */ /* 0x000fe20008000f00 */
[----:B------:R-:W-:Y:S01]  /*0610*/  IMAD.U32 R11, RZ, RZ, UR18 ;  /* 0x00000012ff0b7e24 */ /* 0x000fe2000f8e00ff */
[C---:B------:R-:W-:Y:S02]  /*0620*/  IADD3 R3, PT, PT, R2.reuse, UR4, RZ ;  /* 0x0000000402037c10 */ /* 0x040fe4000fffe0ff */
[----:B------:R-:W-:Y:S01]  /*0630*/  IADD3 R14, P0, PT, R2, UR4, RZ ;  /* 0x00000004020e7c10 */ /* 0x000fe2000ff1e0ff */
[----:B------:R-:W-:Y:S01]  /*0640*/  IMAD R5, R5, UR18, R0 ;  /* 0x0000001205057c24 */ /* 0x000fe2000f8e0200 */
[----:B------:R-:W3:Y:S01]  /*0650*/  LDC.64 R8, c[0x0][0x380] ;  /* 0x0000e000ff087b82 */ /* 0x000ee20000000a00 */
[----:B------:R-:W-:Y:S02]  /*0660*/  MOV R15, UR18 ;  /* 0x00000012000f7c02 */ /* 0x000fe40008000f00 */
[----:B------:R-:W-:Y:S01]  /*0670*/  MOV R17, UR18 ;  /* 0x0000001200117c02 */ /* 0x000fe20008000f00 */
[----:B-1----:R-:W-:-:S04]  /*0680*/  IMAD.WIDE R6, R5, 0x4, R6 ;  /* 0x0000000405067825 */ /* 0x002fc800078e0206 */
[----:B------:R-:W-:Y:S02]  /*0690*/  IMAD.WIDE R10, R11, 0x4, R6 ;  /* 0x000000040b0a7825 */ /* 0x000fe400078e0206 */
[----:B0-----:R-:W4:Y:S02]  /*06a0*/  LDG.E R6, desc[UR16][R6.64] ;  /* 0x0000001006067981 */ /* 0x001f24000c1e1900 */
[----:B---3--:R-:W-:Y:S01]  /*06b0*/  IMAD.WIDE.U32 R8, R3, 0x4, R8 ;  /* 0x0000000403087825 */ /* 0x008fe200078e0008 */
[----:B------:R-:W-:Y:S02]  /*06c0*/  IADD3.X R3, PT, PT, RZ, RZ, RZ, P0, !PT ;  /* 0x000000ffff037210 */ /* 0x000fe400007fe4ff */
[----:B--2---:R-:W-:-:S03]  /*06d0*/  LEA R4, P0, R14, UR6, 0x2 ;  /* 0x000000060e047c11 */ /* 0x004fc6000f8010ff */
[----:B------:R-:W4:Y:S01]  /*06e0*/  LDG.E R9, desc[UR16][R8.64] ;  /* 0x0000001008097981 */ /* 0x000f22000c1e1900 */
[----:B------:R-:W-:Y:S01]  /*06f0*/  LEA.HI.X R5, R14, UR7, R3, 0x2, P0 ;  /* 0x000000070e057c11 */ /* 0x000fe200080f1403 */
[----:B------:R-:W-:Y:S02]  /*0700*/  IMAD.WIDE R14, R15, 0x4, R10 ;  /* 0x000000040f0e7825 */ /* 0x000fe400078e020a */
[----:B------:R-:W2:Y:S04]  /*0710*/  LDG.E R3, desc[UR16][R10.64] ;  /* 0x000000100a037981 */ /* 0x000ea8000c1e1900 */
[----:B------:R-:W2:Y:S01]  /*0720*/  LDG.E R18, desc[UR16][R4.64+0x4] ;  /* 0x0000041004127981 */ /* 0x000ea2000c1e1900 */
[----:B------:R-:W-:-:S03]  /*0730*/  IMAD.WIDE R16, R17, 0x4, R14 ;  /* 0x0000000411107825 */ /* 0x000fc600078e020e */
[----:B------:R-:W3:Y:S04]  /*0740*/  LDG.E R19, desc[UR16][R14.64] ;  /* 0x000000100e137981 */ /* 0x000ee8000c1e1900 */
[----:B------:R-:W3:Y:S04]  /*0750*/  LDG.E R20, desc[UR16][R4.64+0x8] ;  /* 0x0000081004147981 */ /* 0x000ee8000c1e1900 */
[----:B------:R-:W5:Y:S04]  /*0760*/  LDG.E R22, desc[UR16][R4.64+0xc] ;  /* 0x00000c1004167981 */ /* 0x000f68000c1e1900 */
[----:B------:R-:W5:Y:S01]  /*0770*/  LDG.E R16, desc[UR16][R16.64] ;  /* 0x0000001010107981 */ /* 0x000f62000c1e1900 */
[----:B------:R-:W-:Y:S01]  /*0780*/  UIADD3 UR4, UPT, UPT, UR4, 0x4, URZ ;  /* 0x0000000404047890 */ /* 0x000fe2000fffe0ff */
[----:B----4-:R-:W-:-:S04]  /*0790*/  FFMA R9, R9, R6, R12 ;  /* 0x0000000609097223 */ /* 0x010fc8000000000c */
[----:B--2---:R-:W-:-:S04]  /*07a0*/  FFMA R3, R18, R3, R9 ;  /* 0x0000000312037223 */ /* 0x004fc80000000009 */
[----:B---3--:R-:W-:-:S04]  /*07b0*/  FFMA R3, R20, R19, R3 ;  /* 0x0000001314037223 */ /* 0x008fc80000000003 */
[----:B-----5:R-:W-:-:S07]  /*07c0*/  FFMA R12, R22, R16, R3 ;  /* 0x00000010160c7223 */ /* 0x020fce0000000003 */
.L_x_3:
[----:B------:R-:W-:Y:S05]  /*07d0*/  BRA.U !UP1, `(.L_x_0) ;  /* 0x0000000109a87547 */ /* 0x000fea000b800000 */
[----:B------:R-:W-:Y:S01]  /*07e0*/  UISETP.NE.AND UP0, UPT, UR5, 0x1, UPT ;  /* 0x000000010500788c */ /* 0x000fe2000bf05270 */
[----:B------:R-:W-:Y:S01]  /*07f0*/  MOV R9, UR4 ;  /* 0x0000000400097c02 */ /* 0x000fe20008000f00 */
[----:B------:R-:W-:Y:S02]  /*0800*/  ULOP3.LUT UR5, UR18, 0x1, URZ, 0xc0, !UPT ;  /* 0x0000000112057892 */ /* 0x000fe4000f8ec0ff */
[----:B------:R-:W-:Y:S02]  /*0810*/  MOV R17, UR18 ;  /* 0x0000001200117c02 */ /* 0x000fe40008000f00 */
[----:B------:R-:W-:Y:S01]  /*0820*/  UISETP.NE.U32.AND UP1, UPT, UR5, 0x1, UPT ;  /* 0x000000010500788c */ /* 0x000fe2000bf25070 */
[----:B------:R-:W-:-:S04]  /*0830*/  PLOP3.LUT P1, PT, PT, PT, UP0, 0x80, 0x8 ;  /* 0x000000000008781c */ /* 0x000fc80003f2f008 */
[----:B------:R-:W1:Y:S01]  /*0840*/  @UP0 LDCU.128 UR8, c[0x0][0x380] ;  /* 0x00007000ff0807ac */ /* 0x000e620008000c00 */
[----:B------:R-:W-:Y:S01]  /*0850*/  PLOP3.LUT P0, PT, PT, PT, UP1, 0x80, 0x8 ;  /* 0x000000000008781c */ /* 0x000fe20003f0f018 */
[----:B------:R-:W2:Y:S04]  /*0860*/  @UP0 LDCU.64 UR6, c[0x0][0x380] ;  /* 0x00007000ff0607ac */ /* 0x000ea80008000a00 */
[----:B------:R-:W3:Y:S03]  /*0870*/  @!UP1 LDCU.128 UR12, c[0x0][0x380] ;  /* 0x00007000ff0c97ac */ /* 0x000ee60008000c00 */
[C---:B------:R-:W-:Y:S02]  /*0880*/  @P1 IADD3 R3, PT, PT, R2.reuse, UR4, RZ ;  /* 0x0000000402031c10 */ /* 0x040fe4000fffe0ff */
[----:B------:R-:W-:Y:S01]  /*0890*/  @P1 IADD3 R5, P2, PT, R2, UR4, RZ ;  /* 0x0000000402051c10 */ /* 0x000fe2000ff5e0ff */
[----:B------:R-:W-:-:S03]  /*08a0*/  @UP0 UIADD3 UR4, UPT, UPT, UR4, 0x2, URZ ;  /* 0x0000000204040890 */ /* 0x000fc6000fffe0ff */
[----:B------:R-:W-:Y:S02]  /*08b0*/  @P1 IADD3.X R8, PT, PT, RZ, RZ, RZ, P2, !PT ;  /* 0x000000ffff081210 */ /* 0x000fe400017fe4ff */
[----:B-1----:R-:W-:Y:S01]  /*08c0*/  MOV R14, UR8 ;  /* 0x00000008000e7c02 */ /* 0x002fe20008000f00 */
[----:B------:R-:W-:Y:S01]  /*08d0*/  IMAD.U32 R15, RZ, RZ, UR9 ;  /* 0x00000009ff0f7e24 */ /* 0x000fe2000f8e00ff */
[----:B------:R-:W-:Y:S02]  /*08e0*/  MOV R6, UR10 ;  /* 0x0000000a00067c02 */ /* 0x000fe40008000f00 */
[----:B------:R-:W-:Y:S01]  /*08f0*/  MOV R7, UR11 ;  /* 0x0000000b00077c02 */ /* 0x000fe20008000f00 */
[----:B------:R-:W-:Y:S01]  /*0900*/  @P1 IMAD.WIDE.U32 R14, R3, 0x4, R14 ;  /* 0x00000004030e1825 */ /* 0x000fe200078e000e */
[----:B--2---:R-:W-:-:S03]  /*0910*/  @P1 LEA R4, P2, R5, UR6, 0x2 ;  /* 0x0000000605041c11 */ /* 0x004fc6000f8410ff */
[----:B------:R-:W-:Y:S02]  /*0920*/  @P1 IMAD R3, R9, UR18, R0 ;  /* 0x0000001209031c24 */ /* 0x000fe4000f8e0200 */
[----:B------:R-:W-:Y:S02]  /*0930*/  IMAD.U32 R21, RZ, RZ, UR4 ;  /* 0x00000004ff157e24 */ /* 0x000fe4000f8e00ff */
[----:B------:R-:W-:Y:S01]  /*0940*/  @P1 IMAD.WIDE R6, R3, 0x4, R6 ;  /* 0x0000000403061825 */ /* 0x000fe200078e0206 */
[----:B------:R-:W-:Y:S01]  /*0950*/  @P1 LEA.HI.X R5, R5, UR7, R8, 0x2, P2 ;  /* 0x0000000705051c11 */ /* 0x000fe200090f1408 */
[----:B0-----:R-:W2:Y:S01]  /*0960*/  @P1 LDG.E R3, desc[UR16][R14.64] ;  /* 0x000000100e031981 */ /* 0x001ea2000c1e1900 */
[----:B---3--:R-:W-:Y:S01]  /*0970*/  MOV R8, UR12 ;  /* 0x0000000c00087c02 */ /* 0x008fe20008000f00 */
[----:B------:R-:W-:Y:S01]  /*0980*/  @!P0 IMAD R21, R21, UR18, R0 ;  /* 0x0000001215158c24 */ /* 0x000fe2000f8e0200 */
[----:B------:R-:W-:Y:S01]  /*0990*/  MOV R9, UR13 ;  /* 0x0000000d00097c02 */ /* 0x000fe20008000f00 */
[----:B------:R-:W-:Y:S01]  /*09a0*/  @P1 IMAD.WIDE R16, R17, 0x4, R6 ;  /* 0x0000000411101825 */ /* 0x000fe200078e0206 */
[----:B------:R-:W-:Y:S01]  /*09b0*/  @!P0 IADD3 R19, PT, PT, R2, UR4, RZ ;  /* 0x0000000402138c10 */ /* 0x000fe2000fffe0ff */
[----:B------:R-:W2:Y:S01]  /*09c0*/  @P1 LDG.E R6, desc[UR16][R6.64] ;  /* 0x0000001006061981 */ /* 0x000ea2000c1e1900 */
[----:B------:R-:W-:-:S02]  /*09d0*/  MOV R10, UR14 ;  /* 0x0000000e000a7c02 */ /* 0x000fc40008000f00 */
[----:B------:R-:W-:Y:S01]  /*09e0*/  MOV R11, UR15 ;  /* 0x0000000f000b7c02 */ /* 0x000fe20008000f00 */
[----:B------:R-:W-:Y:S01]  /*09f0*/  @!P0 IMAD.WIDE.U32 R8, R19, 0x4, R8 ;  /* 0x0000000413088825 */ /* 0x000fe200078e0008 */
[----:B------:R-:W3:Y:S03]  /*0a00*/  @P1 LDG.E R16, desc[UR16][R16.64] ;  /* 0x0000001010101981 */ /* 0x000ee6000c1e1900 */
[----:B------:R-:W-:Y:S01]  /*0a10*/  @!P0 IMAD.WIDE R10, R21, 0x4, R10 ;  /* 0x00000004150a8825 */ /* 0x000fe200078e020a */
[----:B------:R-:W3:Y:S04]  /*0a20*/  @P1 LDG.E R4, desc[UR16][R4.64+0x4] ;  /* 0x0000041004041981 */ /* 0x000ee8000c1e1900 */
[----:B------:R-:W4:Y:S04]  /*0a30*/  @!P0 LDG.E R9, desc[UR16][R8.64] ;  /* 0x0000001008098981 */ /* 0x000f28000c1e1900 */
[----:B------:R-:W4:Y:S01]  /*0a40*/  @!P0 LDG.E R10, desc[UR16][R10.64] ;  /* 0x000000100a0a8981 */ /* 0x000f22000c1e1900 */
[----:B--2---:R-:W-:-:S04]  /*0a50*/  @P1 FFMA R3, R3, R6, R12 ;  /* 0x0000000603031223 */ /* 0x004fc8000000000c */
[----:B---3--:R-:W-:-:S04]  /*0a60*/  @P1 FFMA R12, R4, R16, R3 ;  /* 0x00000010040c1223 */ /* 0x008fc80000000003 */
[----:B----4-:R-:W-:-:S07]  /*0a70*/  @!P0 FFMA R12, R9, R10, R12 ;  /* 0x0000000a090c8223 */ /* 0x010fce000000000c */
.L_x_0:
[----:B------:R-:W1:Y:S01]  /*0a80*/  LDC.64 R2, c[0x0][0x390] ;  /* 0x0000e400ff027b82 */ /* 0x000e620000000a00 */
[----:B------:R-:W-:-:S04]  /*0a90*/  IMAD R13, R13, UR18, R0 ;  /* 0x000000120d0d7c24 */ /* 0x000fc8000f8e0200 */
[----:B-1----:R-:W-:-:S05]  /*0aa0*/  IMAD.WIDE R2, R13, 0x4, R2 ;  /* 0x000000040d027825 */ /* 0x002fca00078e0202 */
[----:B0-----:R-:W-:Y:S01]  /*0ab0*/  STG.E desc[UR16][R2.64], R12 ;  /* 0x0000000c02007986 */ /* 0x001fe2000c101910 */
[----:B------:R-:W-:Y:S05]  /*0ac0*/  EXIT ;  /* 0x000000000000794d */ /* 0x000fea0003800000 */
.L_x_4:
[----:B------:R-:W-:-:S00]  /*0ad0*/  BRA `(.L_x_4) ;  /* 0xfffffffc00fc7947 */ /* 0x000fc0000383ffff */
[----:B------:R-:W-:-:S00]  /*0ae0*/  NOP ;  /* 0x0000000000007918 */ /* 0x000fc00000000000 */
        /* <DEDUP_REMOVED lines=9> */
.L_x_5:


//--------------------- .nv.shared.reserved.0     --------------------------
	.section	.nv.shared.reserved.0,"aw",@nobits
	.weak		__nv_reservedSMEM_offset_0_alias
	.size		__nv_reservedSMEM_offset_0_alias, 0, 64
	.other		__nv_reservedSMEM_offset_0_alias,@"STO_CUDA_RESERVED_SHARED STV_DEFAULT"
__nv_reservedSMEM_offset_0_alias:
	.zero		0
	.zero		64


//--------------------- .nv.constant0._Z15MatrixMulKernelPfS_S_i --------------------------
	.section	.nv.constant0._Z15MatrixMulKernelPfS_S_i,"a",@progbits
	.sectionflags	@""
	.align	4
.nv.constant0._Z15MatrixMulKernelPfS_S_i:
	.zero		924


//--------------------- SYMBOLS --------------------------

	.type		.nv.reservedSmem.offset0,@object
	.size		.nv.reservedSmem.offset0,0x4
